//
// Generated by NVIDIA NVVM Compiler
//
// Compiler Build ID: CL-36424714
// Cuda compilation tools, release 13.0, V13.0.88
// Based on NVVM 20.0.0
//

.version 9.0
.target sm_100
.address_size 64


.entry _Z9enforceLUPfi(
	.param .u64 .ptr .align 1 _Z9enforceLUPfi_param_0,
	.param .u32 _Z9enforceLUPfi_param_1
)
{
	.reg .pred 	%p<3>;
	.reg .b32 	%r<5>;
	.reg .b32 	%f<2>;
	.reg .b64 	%rd<5>;

	ld.param.u64 	%rd1, [_Z9enforceLUPfi_param_0];
	ld.param.u32 	%r3, [_Z9enforceLUPfi_param_1];
	mov.u32 	%r1, %tid.x;
	mov.u32 	%r2, %ctaid.x;
	setp.gt.u32 	%p1, %r1, %r2;
	@%p1 bra 	$L__BB0_2;
	cvta.to.global.u64 	%rd2, %rd1;
	setp.eq.s32 	%p2, %r1, %r2;
	selp.f32 	%f1, 0f3F800000, 0f00000000, %p2;
	mad.lo.s32 	%r4, %r3, %r2, %r1;
	mul.wide.s32 	%rd3, %r4, 4;
	add.s64 	%rd4, %rd2, %rd3;
	st.global.f32 	[%rd4], %f1;
$L__BB0_2:
	ret;

}


// ===== COMPILED SASS (sm_100) =====

	.target	sm_100

	.elftype	@"ET_EXEC"


//--------------------- .note.nv.tkinfo           --------------------------
	.section	.note.nv.tkinfo,"",@"SHT_NOTE"
	.sectionflags	@"SHF_NOTE_NV_TKINFO"
	.tkinfo
        /*0018*/ 	.word	0x00000002
        /*0030*/ 	.string	""
        /*0030*/ 	.string	"ptxas"
        /*0030*/ 	.string	"Cuda compilation tools, release 13.0, V13.0.88"
        /*0030*/ 	.string	"Build cuda_13.0.r13.0/compiler.36424714_0"
        /*0030*/ 	.string	"-arch sm_100 -m 64 "



//--------------------- .note.nv.cuinfo           --------------------------
	.section	.note.nv.cuinfo,"",@"SHT_NOTE"
	.sectionflags	@"SHF_NOTE_NV_CUINFO"
        /*0018*/ 	.short	0x0002
        /*001a*/ 	.short	0x0064
        /*001c*/ 	.short	0x0082
	.zero		2


//--------------------- .nv.info                  --------------------------
	.section	.nv.info,"",@"SHT_CUDA_INFO"
	.align	4


	//----- nvinfo : EIATTR_REGCOUNT
	.align		4
        /*0000*/ 	.byte	0x04, 0x2f
        /*0002*/ 	.short	(.L_1 - .L_0)
	.align		4
.L_0:
        /*0004*/ 	.word	index@(_Z9enforceLUPfi)
        /*0008*/ 	.word	0x0000000a


	//----- nvinfo : EIATTR_FRAME_SIZE
	.align		4
.L_1:
        /*000c*/ 	.byte	0x04, 0x11
        /*000e*/ 	.short	(.L_3 - .L_2)
	.align		4
.L_2:
        /*0010*/ 	.word	index@(_Z9enforceLUPfi)
        /*0014*/ 	.word	0x00000000


	//----- nvinfo : EIATTR_MIN_STACK_SIZE
	.align		4
.L_3:
        /*0018*/ 	.byte	0x04, 0x12
        /*001a*/ 	.short	(.L_5 - .L_4)
	.align		4
.L_4:
        /*001c*/ 	.word	index@(_Z9enforceLUPfi)
        /*0020*/ 	.word	0x00000000
.L_5:


//--------------------- .nv.compat                --------------------------
	.section	.nv.compat,"",@"SHT_CUDA_COMPAT_INFO"
	.align	4
        /*0000*/ 	.byte	0x02, 0x09, 0x00, 0x00, 0x02, 0x02, 0x01, 0x00, 0x02, 0x05, 0x05, 0x00, 0x03, 0x07, 0x01, 0x01
        /*0010*/ 	.byte	0x02, 0x03, 0x00, 0x00, 0x02, 0x06, 0x01, 0x00, 0x04, 0x0b, 0x08, 0x00, 0x09, 0x00, 0x00, 0x00
        /*0020*/ 	.byte	0x00, 0x00, 0x00, 0x00


//--------------------- .nv.info._Z9enforceLUPfi  --------------------------
	.section	.nv.info._Z9enforceLUPfi,"",@"SHT_CUDA_INFO"
	.sectionflags	@""
	.align	4


	//----- nvinfo : EIATTR_CUDA_API_VERSION
	.align		4
        /*0000*/ 	.byte	0x04, 0x37
        /*0002*/ 	.short	(.L_7 - .L_6)
.L_6:
        /*0004*/ 	.word	0x00000082


	//----- nvinfo : EIATTR_KPARAM_INFO
	.align		4
.L_7:
        /*0008*/ 	.byte	0x04, 0x17
        /*000a*/ 	.short	(.L_9 - .L_8)
.L_8:
        /*000c*/ 	.word	0x00000000
        /*0010*/ 	.short	0x0001
        /*0012*/ 	.short	0x0008
        /*0014*/ 	.byte	0x00, 0xf0, 0x11, 0x00


	//----- nvinfo : EIATTR_KPARAM_INFO
	.align		4
.L_9:
        /*0018*/ 	.byte	0x04, 0x17
        /*001a*/ 	.short	(.L_11 - .L_10)
.L_10:
        /*001c*/ 	.word	0x00000000
        /*0020*/ 	.short	0x0000
        /*0022*/ 	.short	0x0000
        /*0024*/ 	.byte	0x00, 0xf5, 0x21, 0x00


	//----- nvinfo : EIATTR_SPARSE_MMA_MASK
	.align		4
.L_11:
        /*0028*/ 	.byte	0x03, 0x50
        /*002a*/ 	.short	0x0000


	//----- nvinfo : EIATTR_MAXREG_COUNT
	.align		4
        /*002c*/ 	.byte	0x03, 0x1b
        /*002e*/ 	.short	0x00ff


	//----- nvinfo : EIATTR_MERCURY_ISA_VERSION
	.align		4
        /*0030*/ 	.byte	0x03, 0x5f
        /*0032*/ 	.short	0x0101


	//----- nvinfo : EIATTR_VRC_CTA_INIT_COUNT
	.align		4
        /*0034*/ 	.byte	0x02, 0x4a
	.zero		1
	.zero		1


	//----- nvinfo : EIATTR_EXIT_INSTR_OFFSETS
	.align		4
        /*0038*/ 	.byte	0x04, 0x1c
        /*003a*/ 	.short	(.L_13 - .L_12)


	//   ....[0]....
.L_12:
        /*003c*/ 	.word	0x00000040


	//   ....[1]....
        /*0040*/ 	.word	0x000000d0


	//----- nvinfo : EIATTR_CBANK_PARAM_SIZE
	.align		4
.L_13:
        /*0044*/ 	.byte	0x03, 0x19
        /*0046*/ 	.short	0x000c


	//----- nvinfo : EIATTR_PARAM_CBANK
	.align		4
        /*0048*/ 	.byte	0x04, 0x0a
        /*004a*/ 	.short	(.L_15 - .L_14)
	.align		4
.L_14:
        /*004c*/ 	.word	index@(.nv.constant0._Z9enforceLUPfi)
        /*0050*/ 	.short	0x0380
        /*0052*/ 	.short	0x000c


	//----- nvinfo : EIATTR_SW_WAR
	.align		4
.L_15:
        /*0054*/ 	.byte	0x04, 0x36
        /*0056*/ 	.short	(.L_17 - .L_16)
.L_16:
        /*0058*/ 	.word	0x00000008
.L_17:


//--------------------- .nv.callgraph             --------------------------
	.section	.nv.callgraph,"",@"SHT_CUDA_CALLGRAPH"
	.align	4
	.sectionentsize	8
	.align		4
        /*0000*/ 	.word	0x00000000
	.align		4
        /*0004*/ 	.word	0xffffffff
	.align		4
        /*0008*/ 	.word	0x00000000
	.align		4
        /*000c*/ 	.word	0xfffffffe
	.align		4
        /*0010*/ 	.word	0x00000000
	.align		4
        /*0014*/ 	.word	0xfffffffd
	.align		4
        /*0018*/ 	.word	0x00000000
	.align		4
        /*001c*/ 	.word	0xfffffffc


//--------------------- .text._Z9enforceLUPfi     --------------------------
	.section	.text._Z9enforceLUPfi,"ax",@progbits
	.align	128
.text._Z9enforceLUPfi:
        .type           _Z9enforceLUPfi,@function
        .size           _Z9enforceLUPfi,(.L_x_1 - _Z9enforceLUPfi)
        .other          _Z9enforceLUPfi,@"STO_CUDA_ENTRY STV_DEFAULT"
_Z9enforceLUPfi:
[----:B------:R-:W-:Y:S01]  /*0000*/  LDC R1, c[0x0][0x37c] ;  /* 0x0000df00ff017b82 */ /* 0x000fe20000000800 */
[----:B------:R-:W0:Y:S07]  /*0010*/  S2R R7, SR_TID.X ;  /* 0x0000000000077919 */ /* 0x000e2e0000002100 */
[----:B------:R-:W0:Y:S02]  /*0020*/  S2UR UR6, SR_CTAID.X ;  /* 0x00000000000679c3 */ /* 0x000e240000002500 */
[----:B0-----:R-:W-:-:S13]  /*0030*/  ISETP.GT.U32.AND P0, PT, R7, UR6, PT ;  /* 0x0000000607007c0c */ /* 0x001fda000bf04070 */
[----:B------:R-:W-:Y:S05]  /*0040*/  @P0 EXIT ;  /* 0x000000000000094d */ /* 0x000fea0003800000 */
[----:B------:R-:W0:Y:S01]  /*0050*/  LDC R0, c[0x0][0x388] ;  /* 0x0000e200ff007b82 */ /* 0x000e220000000800 */
[----:B------:R-:W1:Y:S01]  /*0060*/  LDCU.64 UR4, c[0x0][0x358] ;  /* 0x00006b00ff0477ac */ /* 0x000e620008000a00 */
[----:B------:R-:W-:-:S04]  /*0070*/  ISETP.NE.AND P0, PT, R7, UR6, PT ;  /* 0x0000000607007c0c */ /* 0x000fc8000bf05270 */
[----:B------:R-:W-:Y:S02]  /*0080*/  FSEL R5, RZ, 1, P0 ;  /* 0x3f800000ff057808 */ /* 0x000fe40000000000 */
[----:B------:R-:W2:Y:S01]  /*0090*/  LDC.64 R2, c[0x0][0x380] ;  /* 0x0000e000ff027b82 */ /* 0x000ea20000000a00 */
[----:B0-----:R-:W-:-:S04]  /*00a0*/  IMAD R7, R0, UR6, R7 ;  /* 0x0000000600077c24 */ /* 0x001fc8000f8e0207 */
[----:B--2---:R-:W-:-:S05]  /*00b0*/  IMAD.WIDE R2, R7, 0x4, R2 ;  /* 0x0000000407027825 */ /* 0x004fca00078e0202 */
[----:B-1----:R-:W-:Y:S01]  /*00c0*/  STG.E desc[UR4][R2.64], R5 ;  /* 0x0000000502007986 */ /* 0x002fe2000c101904 */
[----:B------:R-:W-:Y:S05]  /*00d0*/  EXIT ;  /* 0x000000000000794d */ /* 0x000fea0003800000 */
.L_x_0:
[----:B------:R-:W-:-:S00]  /*00e0*/  BRA `(.L_x_0) ;  /* 0xfffffffc00fc7947 */ /* 0x000fc0000383ffff */
[----:B------:R-:W-:-:S00]  /*00f0*/  NOP ;  /* 0x0000000000007918 */ /* 0x000fc00000000000 */
        /* <DEDUP_REMOVED lines=8> */
.L_x_1:


//--------------------- .nv.shared.reserved.0     --------------------------
	.section	.nv.shared.reserved.0,"aw",@nobits
	.weak		__nv_reservedSMEM_offset_0_alias
	.size		__nv_reservedSMEM_offset_0_alias, 0, 64
	.other		__nv_reservedSMEM_offset_0_alias,@"STO_CUDA_RESERVED_SHARED STV_DEFAULT"
__nv_reservedSMEM_offset_0_alias:
	.zero		0
	.zero		64


//--------------------- .nv.constant0._Z9enforceLUPfi --------------------------
	.section	.nv.constant0._Z9enforceLUPfi,"a",@progbits
	.sectionflags	@""
	.align	4
.nv.constant0._Z9enforceLUPfi:
	.zero		908


//--------------------- SYMBOLS --------------------------

	.type		.nv.reservedSmem.offset0,@object
	.size		.nv.reservedSmem.offset0,0x4
